//
// Generated by NVIDIA NVVM Compiler
//
// Compiler Build ID: CL-36424714
// Cuda compilation tools, release 13.0, V13.0.88
// Based on NVVM 20.0.0
//

.version 9.0
.target sm_100
.address_size 64

	// .globl	_Z23KBuildCompactSequentialPKjjPjS1_S1_

.visible .entry _Z23KBuildCompactSequentialPKjjPjS1_S1_(
	.param .u64 .ptr .align 1 _Z23KBuildCompactSequentialPKjjPjS1_S1__param_0,
	.param .u32 _Z23KBuildCompactSequentialPKjjPjS1_S1__param_1,
	.param .u64 .ptr .align 1 _Z23KBuildCompactSequentialPKjjPjS1_S1__param_2,
	.param .u64 .ptr .align 1 _Z23KBuildCompactSequentialPKjjPjS1_S1__param_3,
	.param .u64 .ptr .align 1 _Z23KBuildCompactSequentialPKjjPjS1_S1__param_4
)
{
	.reg .pred 	%p<29>;
	.reg .b32 	%r<159>;
	.reg .b64 	%rd<64>;

	ld.param.u64 	%rd10, [_Z23KBuildCompactSequentialPKjjPjS1_S1__param_0];
	ld.param.u32 	%r85, [_Z23KBuildCompactSequentialPKjjPjS1_S1__param_1];
	ld.param.u64 	%rd11, [_Z23KBuildCompactSequentialPKjjPjS1_S1__param_2];
	ld.param.u64 	%rd8, [_Z23KBuildCompactSequentialPKjjPjS1_S1__param_3];
	ld.param.u64 	%rd9, [_Z23KBuildCompactSequentialPKjjPjS1_S1__param_4];
	cvta.to.global.u64 	%rd1, %rd9;
	cvta.to.global.u64 	%rd2, %rd8;
	cvta.to.global.u64 	%rd3, %rd11;
	cvta.to.global.u64 	%rd4, %rd10;
	mov.u32 	%r86, %ctaid.x;
	mov.u32 	%r87, %tid.x;
	or.b32  	%r88, %r86, %r87;
	setp.ne.s32 	%p1, %r88, 0;
	@%p1 bra 	$L__BB0_49;
	setp.ne.s32 	%p2, %r85, 0;
	@%p2 bra 	$L__BB0_6;
	setp.eq.s64 	%p27, %rd8, 0;
	@%p27 bra 	$L__BB0_4;
	mov.b32 	%r112, 0;
	st.global.u32 	[%rd2], %r112;
$L__BB0_4:
	setp.eq.s64 	%p28, %rd9, 0;
	@%p28 bra 	$L__BB0_49;
	mov.b32 	%r113, 0;
	st.global.u32 	[%rd1], %r113;
	bra.uni 	$L__BB0_49;
$L__BB0_6:
	ld.global.u32 	%r118, [%rd4];
	st.global.u32 	[%rd3], %r118;
	mov.b32 	%r90, 0;
	st.global.u32 	[%rd2], %r90;
	setp.eq.s32 	%p3, %r85, 1;
	mov.b32 	%r158, 1;
	@%p3 bra 	$L__BB0_48;
	add.s32 	%r2, %r85, -1;
	add.s32 	%r94, %r85, -2;
	and.b32  	%r3, %r2, 7;
	setp.lt.u32 	%p4, %r94, 7;
	mov.b32 	%r117, 0;
	mov.b32 	%r146, 1;
	@%p4 bra 	$L__BB0_26;
	and.b32  	%r4, %r2, -8;
	mov.b32 	%r117, 0;
	mov.b32 	%r114, 1;
$L__BB0_9:
	.pragma "nounroll";
	mul.wide.u32 	%rd12, %r114, 4;
	add.s64 	%rd5, %rd4, %rd12;
	ld.global.u32 	%r8, [%rd5];
	setp.eq.s32 	%p5, %r8, %r118;
	@%p5 bra 	$L__BB0_11;
	add.s32 	%r117, %r117, 1;
	mul.wide.u32 	%rd13, %r117, 4;
	add.s64 	%rd14, %rd3, %rd13;
	st.global.u32 	[%rd14], %r8;
	add.s64 	%rd15, %rd2, %rd13;
	st.global.u32 	[%rd15], %r114;
	mov.u32 	%r118, %r8;
$L__BB0_11:
	ld.global.u32 	%r12, [%rd5+4];
	setp.eq.s32 	%p6, %r12, %r118;
	@%p6 bra 	$L__BB0_13;
	add.s32 	%r97, %r114, 1;
	add.s32 	%r117, %r117, 1;
	mul.wide.u32 	%rd16, %r117, 4;
	add.s64 	%rd17, %rd3, %rd16;
	st.global.u32 	[%rd17], %r12;
	add.s64 	%rd18, %rd2, %rd16;
	st.global.u32 	[%rd18], %r97;
	mov.u32 	%r118, %r12;
$L__BB0_13:
	ld.global.u32 	%r16, [%rd5+8];
	setp.eq.s32 	%p7, %r16, %r118;
	@%p7 bra 	$L__BB0_15;
	add.s32 	%r98, %r114, 2;
	add.s32 	%r117, %r117, 1;
	mul.wide.u32 	%rd19, %r117, 4;
	add.s64 	%rd20, %rd3, %rd19;
	st.global.u32 	[%rd20], %r16;
	add.s64 	%rd21, %rd2, %rd19;
	st.global.u32 	[%rd21], %r98;
	mov.u32 	%r118, %r16;
$L__BB0_15:
	ld.global.u32 	%r20, [%rd5+12];
	setp.eq.s32 	%p8, %r20, %r118;
	@%p8 bra 	$L__BB0_17;
	add.s32 	%r99, %r114, 3;
	add.s32 	%r117, %r117, 1;
	mul.wide.u32 	%rd22, %r117, 4;
	add.s64 	%rd23, %rd3, %rd22;
	st.global.u32 	[%rd23], %r20;
	add.s64 	%rd24, %rd2, %rd22;
	st.global.u32 	[%rd24], %r99;
	mov.u32 	%r118, %r20;
$L__BB0_17:
	ld.global.u32 	%r24, [%rd5+16];
	setp.eq.s32 	%p9, %r24, %r118;
	@%p9 bra 	$L__BB0_19;
	add.s32 	%r100, %r114, 4;
	add.s32 	%r117, %r117, 1;
	mul.wide.u32 	%rd25, %r117, 4;
	add.s64 	%rd26, %rd3, %rd25;
	st.global.u32 	[%rd26], %r24;
	add.s64 	%rd27, %rd2, %rd25;
	st.global.u32 	[%rd27], %r100;
	mov.u32 	%r118, %r24;
$L__BB0_19:
	ld.global.u32 	%r28, [%rd5+20];
	setp.eq.s32 	%p10, %r28, %r118;
	@%p10 bra 	$L__BB0_21;
	add.s32 	%r101, %r114, 5;
	add.s32 	%r117, %r117, 1;
	mul.wide.u32 	%rd28, %r117, 4;
	add.s64 	%rd29, %rd3, %rd28;
	st.global.u32 	[%rd29], %r28;
	add.s64 	%rd30, %rd2, %rd28;
	st.global.u32 	[%rd30], %r101;
	mov.u32 	%r118, %r28;
$L__BB0_21:
	ld.global.u32 	%r32, [%rd5+24];
	setp.eq.s32 	%p11, %r32, %r118;
	@%p11 bra 	$L__BB0_23;
	add.s32 	%r102, %r114, 6;
	add.s32 	%r117, %r117, 1;
	mul.wide.u32 	%rd31, %r117, 4;
	add.s64 	%rd32, %rd3, %rd31;
	st.global.u32 	[%rd32], %r32;
	add.s64 	%rd33, %rd2, %rd31;
	st.global.u32 	[%rd33], %r102;
	mov.u32 	%r118, %r32;
$L__BB0_23:
	ld.global.u32 	%r36, [%rd5+28];
	setp.eq.s32 	%p12, %r36, %r118;
	@%p12 bra 	$L__BB0_25;
	add.s32 	%r103, %r114, 7;
	add.s32 	%r117, %r117, 1;
	mul.wide.u32 	%rd34, %r117, 4;
	add.s64 	%rd35, %rd3, %rd34;
	st.global.u32 	[%rd35], %r36;
	add.s64 	%rd36, %rd2, %rd34;
	st.global.u32 	[%rd36], %r103;
	mov.u32 	%r118, %r36;
$L__BB0_25:
	add.s32 	%r146, %r114, 8;
	add.s32 	%r104, %r114, 7;
	setp.ne.s32 	%p13, %r104, %r4;
	mov.u32 	%r114, %r146;
	@%p13 bra 	$L__BB0_9;
$L__BB0_26:
	setp.eq.s32 	%p14, %r3, 0;
	@%p14 bra 	$L__BB0_47;
	and.b32  	%r45, %r2, 3;
	setp.lt.u32 	%p15, %r3, 4;
	@%p15 bra 	$L__BB0_37;
	mul.wide.u32 	%rd37, %r146, 4;
	add.s64 	%rd6, %rd4, %rd37;
	ld.global.u32 	%r46, [%rd6];
	setp.eq.s32 	%p16, %r46, %r118;
	@%p16 bra 	$L__BB0_30;
	add.s32 	%r117, %r117, 1;
	mul.wide.u32 	%rd38, %r117, 4;
	add.s64 	%rd39, %rd3, %rd38;
	st.global.u32 	[%rd39], %r46;
	add.s64 	%rd40, %rd2, %rd38;
	st.global.u32 	[%rd40], %r146;
	mov.u32 	%r118, %r46;
$L__BB0_30:
	ld.global.u32 	%r50, [%rd6+4];
	setp.eq.s32 	%p17, %r50, %r118;
	@%p17 bra 	$L__BB0_32;
	add.s32 	%r106, %r146, 1;
	add.s32 	%r117, %r117, 1;
	mul.wide.u32 	%rd41, %r117, 4;
	add.s64 	%rd42, %rd3, %rd41;
	st.global.u32 	[%rd42], %r50;
	add.s64 	%rd43, %rd2, %rd41;
	st.global.u32 	[%rd43], %r106;
	mov.u32 	%r118, %r50;
$L__BB0_32:
	ld.global.u32 	%r54, [%rd6+8];
	setp.eq.s32 	%p18, %r54, %r118;
	@%p18 bra 	$L__BB0_34;
	add.s32 	%r107, %r146, 2;
	add.s32 	%r117, %r117, 1;
	mul.wide.u32 	%rd44, %r117, 4;
	add.s64 	%rd45, %rd3, %rd44;
	st.global.u32 	[%rd45], %r54;
	add.s64 	%rd46, %rd2, %rd44;
	st.global.u32 	[%rd46], %r107;
	mov.u32 	%r118, %r54;
$L__BB0_34:
	ld.global.u32 	%r58, [%rd6+12];
	setp.eq.s32 	%p19, %r58, %r118;
	@%p19 bra 	$L__BB0_36;
	add.s32 	%r108, %r146, 3;
	add.s32 	%r117, %r117, 1;
	mul.wide.u32 	%rd47, %r117, 4;
	add.s64 	%rd48, %rd3, %rd47;
	st.global.u32 	[%rd48], %r58;
	add.s64 	%rd49, %rd2, %rd47;
	st.global.u32 	[%rd49], %r108;
	mov.u32 	%r118, %r58;
$L__BB0_36:
	add.s32 	%r146, %r146, 4;
$L__BB0_37:
	setp.eq.s32 	%p20, %r45, 0;
	@%p20 bra 	$L__BB0_47;
	setp.eq.s32 	%p21, %r45, 1;
	@%p21 bra 	$L__BB0_44;
	mul.wide.u32 	%rd50, %r146, 4;
	add.s64 	%rd7, %rd4, %rd50;
	ld.global.u32 	%r67, [%rd7];
	setp.eq.s32 	%p22, %r67, %r118;
	@%p22 bra 	$L__BB0_41;
	add.s32 	%r117, %r117, 1;
	mul.wide.u32 	%rd51, %r117, 4;
	add.s64 	%rd52, %rd3, %rd51;
	st.global.u32 	[%rd52], %r67;
	add.s64 	%rd53, %rd2, %rd51;
	st.global.u32 	[%rd53], %r146;
	mov.u32 	%r118, %r67;
$L__BB0_41:
	ld.global.u32 	%r71, [%rd7+4];
	setp.eq.s32 	%p23, %r71, %r118;
	@%p23 bra 	$L__BB0_43;
	add.s32 	%r110, %r146, 1;
	add.s32 	%r117, %r117, 1;
	mul.wide.u32 	%rd54, %r117, 4;
	add.s64 	%rd55, %rd3, %rd54;
	st.global.u32 	[%rd55], %r71;
	add.s64 	%rd56, %rd2, %rd54;
	st.global.u32 	[%rd56], %r110;
	mov.u32 	%r118, %r71;
$L__BB0_43:
	add.s32 	%r146, %r146, 2;
$L__BB0_44:
	and.b32  	%r111, %r2, 1;
	setp.eq.b32 	%p24, %r111, 1;
	not.pred 	%p25, %p24;
	@%p25 bra 	$L__BB0_47;
	mul.wide.u32 	%rd57, %r146, 4;
	add.s64 	%rd58, %rd4, %rd57;
	ld.global.u32 	%r80, [%rd58];
	setp.eq.s32 	%p26, %r80, %r118;
	@%p26 bra 	$L__BB0_47;
	add.s32 	%r117, %r117, 1;
	mul.wide.u32 	%rd59, %r117, 4;
	add.s64 	%rd60, %rd3, %rd59;
	st.global.u32 	[%rd60], %r80;
	add.s64 	%rd61, %rd2, %rd59;
	st.global.u32 	[%rd61], %r146;
$L__BB0_47:
	add.s32 	%r158, %r117, 1;
$L__BB0_48:
	mul.wide.u32 	%rd62, %r158, 4;
	add.s64 	%rd63, %rd2, %rd62;
	st.global.u32 	[%rd63], %r85;
	st.global.u32 	[%rd1], %r158;
$L__BB0_49:
	ret;

}


// ===== COMPILED SASS (sm_100) =====

	.target	sm_100

	.elftype	@"ET_EXEC"


//--------------------- .note.nv.tkinfo           --------------------------
	.section	.note.nv.tkinfo,"",@"SHT_NOTE"
	.sectionflags	@"SHF_NOTE_NV_TKINFO"
	.tkinfo
        /*0018*/ 	.word	0x00000002
        /*0030*/ 	.string	""
        /*0030*/ 	.string	"ptxas"
        /*0030*/ 	.string	"Cuda compilation tools, release 13.0, V13.0.88"
        /*0030*/ 	.string	"Build cuda_13.0.r13.0/compiler.36424714_0"
        /*0030*/ 	.string	"-arch sm_100 -m 64 "



//--------------------- .note.nv.cuinfo           --------------------------
	.section	.note.nv.cuinfo,"",@"SHT_NOTE"
	.sectionflags	@"SHF_NOTE_NV_CUINFO"
        /*0018*/ 	.short	0x0002
        /*001a*/ 	.short	0x0064
        /*001c*/ 	.short	0x0082
	.zero		2


//--------------------- .nv.info                  --------------------------
	.section	.nv.info,"",@"SHT_CUDA_INFO"
	.align	4


	//----- nvinfo : EIATTR_REGCOUNT
	.align		4
        /*0000*/ 	.byte	0x04, 0x2f
        /*0002*/ 	.short	(.L_1 - .L_0)
	.align		4
.L_0:
        /*0004*/ 	.word	index@(_Z23KBuildCompactSequentialPKjjPjS1_S1_)
        /*0008*/ 	.word	0x0000001e


	//----- nvinfo : EIATTR_FRAME_SIZE
	.align		4
.L_1:
        /*000c*/ 	.byte	0x04, 0x11
        /*000e*/ 	.short	(.L_3 - .L_2)
	.align		4
.L_2:
        /*0010*/ 	.word	index@(_Z23KBuildCompactSequentialPKjjPjS1_S1_)
        /*0014*/ 	.word	0x00000000


	//----- nvinfo : EIATTR_MIN_STACK_SIZE
	.align		4
.L_3:
        /*0018*/ 	.byte	0x04, 0x12
        /*001a*/ 	.short	(.L_5 - .L_4)
	.align		4
.L_4:
        /*001c*/ 	.word	index@(_Z23KBuildCompactSequentialPKjjPjS1_S1_)
        /*0020*/ 	.word	0x00000000
.L_5:


//--------------------- .nv.compat                --------------------------
	.section	.nv.compat,"",@"SHT_CUDA_COMPAT_INFO"
	.align	4
        /*0000*/ 	.byte	0x02, 0x09, 0x00, 0x00, 0x02, 0x02, 0x01, 0x00, 0x02, 0x05, 0x05, 0x00, 0x03, 0x07, 0x01, 0x01
        /*0010*/ 	.byte	0x02, 0x03, 0x00, 0x00, 0x02, 0x06, 0x01, 0x00, 0x04, 0x0b, 0x08, 0x00, 0x09, 0x00, 0x00, 0x00
        /*0020*/ 	.byte	0x00, 0x00, 0x00, 0x00


//--------------------- .nv.info._Z23KBuildCompactSequentialPKjjPjS1_S1_ --------------------------
	.section	.nv.info._Z23KBuildCompactSequentialPKjjPjS1_S1_,"",@"SHT_CUDA_INFO"
	.sectionflags	@""
	.align	4


	//----- nvinfo : EIATTR_CUDA_API_VERSION
	.align		4
        /*0000*/ 	.byte	0x04, 0x37
        /*0002*/ 	.short	(.L_7 - .L_6)
.L_6:
        /*0004*/ 	.word	0x00000082


	//----- nvinfo : EIATTR_KPARAM_INFO
	.align		4
.L_7:
        /*0008*/ 	.byte	0x04, 0x17
        /*000a*/ 	.short	(.L_9 - .L_8)
.L_8:
        /*000c*/ 	.word	0x00000000
        /*0010*/ 	.short	0x0004
        /*0012*/ 	.short	0x0020
        /*0014*/ 	.byte	0x00, 0xf5, 0x21, 0x00


	//----- nvinfo : EIATTR_KPARAM_INFO
	.align		4
.L_9:
        /*0018*/ 	.byte	0x04, 0x17
        /*001a*/ 	.short	(.L_11 - .L_10)
.L_10:
        /*001c*/ 	.word	0x00000000
        /*0020*/ 	.short	0x0003
        /*0022*/ 	.short	0x0018
        /*0024*/ 	.byte	0x00, 0xf5, 0x21, 0x00


	//----- nvinfo : EIATTR_KPARAM_INFO
	.align		4
.L_11:
        /*0028*/ 	.byte	0x04, 0x17
        /*002a*/ 	.short	(.L_13 - .L_12)
.L_12:
        /*002c*/ 	.word	0x00000000
        /*0030*/ 	.short	0x0002
        /*0032*/ 	.short	0x0010
        /*0034*/ 	.byte	0x00, 0xf5, 0x21, 0x00


	//----- nvinfo : EIATTR_KPARAM_INFO
	.align		4
.L_13:
        /*0038*/ 	.byte	0x04, 0x17
        /*003a*/ 	.short	(.L_15 - .L_14)
.L_14:
        /*003c*/ 	.word	0x00000000
        /*0040*/ 	.short	0x0001
        /*0042*/ 	.short	0x0008
        /*0044*/ 	.byte	0x00, 0xf0, 0x11, 0x00


	//----- nvinfo : EIATTR_KPARAM_INFO
	.align		4
.L_15:
        /*0048*/ 	.byte	0x04, 0x17
        /*004a*/ 	.short	(.L_17 - .L_16)
.L_16:
        /*004c*/ 	.word	0x00000000
        /*0050*/ 	.short	0x0000
        /*0052*/ 	.short	0x0000
        /*0054*/ 	.byte	0x00, 0xf5, 0x21, 0x00


	//----- nvinfo : EIATTR_SPARSE_MMA_MASK
	.align		4
.L_17:
        /*0058*/ 	.byte	0x03, 0x50
        /*005a*/ 	.short	0x0000


	//----- nvinfo : EIATTR_MAXREG_COUNT
	.align		4
        /*005c*/ 	.byte	0x03, 0x1b
        /*005e*/ 	.short	0x00ff


	//----- nvinfo : EIATTR_MERCURY_ISA_VERSION
	.align		4
        /*0060*/ 	.byte	0x03, 0x5f
        /*0062*/ 	.short	0x0101


	//----- nvinfo : EIATTR_VRC_CTA_INIT_COUNT
	.align		4
        /*0064*/ 	.byte	0x02, 0x4a
	.zero		1
	.zero		1


	//----- nvinfo : EIATTR_EXIT_INSTR_OFFSETS
	.align		4
        /*0068*/ 	.byte	0x04, 0x1c
        /*006a*/ 	.short	(.L_19 - .L_18)


	//   ....[0]....
.L_18:
        /*006c*/ 	.word	0x00000040


	//   ....[1]....
        /*0070*/ 	.word	0x00000110


	//   ....[2]....
        /*0074*/ 	.word	0x00000140


	//   ....[3]....
        /*0078*/ 	.word	0x00000ee0


	//----- nvinfo : EIATTR_CBANK_PARAM_SIZE
	.align		4
.L_19:
        /*007c*/ 	.byte	0x03, 0x19
        /*007e*/ 	.short	0x0028


	//----- nvinfo : EIATTR_PARAM_CBANK
	.align		4
        /*0080*/ 	.byte	0x04, 0x0a
        /*0082*/ 	.short	(.L_21 - .L_20)
	.align		4
.L_20:
        /*0084*/ 	.word	index@(.nv.constant0._Z23KBuildCompactSequentialPKjjPjS1_S1_)
        /*0088*/ 	.short	0x0380
        /*008a*/ 	.short	0x0028


	//----- nvinfo : EIATTR_SW_WAR
	.align		4
.L_21:
        /*008c*/ 	.byte	0x04, 0x36
        /*008e*/ 	.short	(.L_23 - .L_22)
.L_22:
        /*0090*/ 	.word	0x00000008
.L_23:


//--------------------- .nv.callgraph             --------------------------
	.section	.nv.callgraph,"",@"SHT_CUDA_CALLGRAPH"
	.align	4
	.sectionentsize	8
	.align		4
        /*0000*/ 	.word	0x00000000
	.align		4
        /*0004*/ 	.word	0xffffffff
	.align		4
        /*0008*/ 	.word	0x00000000
	.align		4
        /*000c*/ 	.word	0xfffffffe
	.align		4
        /*0010*/ 	.word	0x00000000
	.align		4
        /*0014*/ 	.word	0xfffffffd
	.align		4
        /*0018*/ 	.word	0x00000000
	.align		4
        /*001c*/ 	.word	0xfffffffc


//--------------------- .text._Z23KBuildCompactSequentialPKjjPjS1_S1_ --------------------------
	.section	.text._Z23KBuildCompactSequentialPKjjPjS1_S1_,"ax",@progbits
	.align	128
        .global         _Z23KBuildCompactSequentialPKjjPjS1_S1_
        .type           _Z23KBuildCompactSequentialPKjjPjS1_S1_,@function
        .size           _Z23KBuildCompactSequentialPKjjPjS1_S1_,(.L_x_11 - _Z23KBuildCompactSequentialPKjjPjS1_S1_)
        .other          _Z23KBuildCompactSequentialPKjjPjS1_S1_,@"STO_CUDA_ENTRY STV_DEFAULT"
_Z23KBuildCompactSequentialPKjjPjS1_S1_:
.text._Z23KBuildCompactSequentialPKjjPjS1_S1_:
[----:B------:R-:W-:Y:S01]  /*0000*/  LDC R1, c[0x0][0x37c] ;  /* 0x0000df00ff017b82 */ /* 0x000fe20000000800 */
[----:B------:R-:W0:Y:S07]  /*0010*/  S2R R0, SR_TID.X ;  /* 0x0000000000007919 */ /* 0x000e2e0000002100 */
[----:B------:R-:W0:Y:S02]  /*0020*/  S2UR UR4, SR_CTAID.X ;  /* 0x00000000000479c3 */ /* 0x000e240000002500 */
[----:B0-----:R-:W-:-:S13]  /*0030*/  LOP3.LUT P0, RZ, R0, UR4, RZ, 0xfc, !PT ;  /* 0x0000000400ff7c12 */ /* 0x001fda000f80fcff */
[----:B------:R-:W-:Y:S05]  /*0040*/  @P0 EXIT ;  /* 0x000000000000094d */ /* 0x000fea0003800000 */
[----:B------:R-:W0:Y:S01]  /*0050*/  LDCU UR5, c[0x0][0x388] ;  /* 0x00007100ff0577ac */ /* 0x000e220008000800 */
[----:B------:R-:W1:Y:S01]  /*0060*/  LDCU.64 UR8, c[0x0][0x358] ;  /* 0x00006b00ff0877ac */ /* 0x000e620008000a00 */
[----:B0-----:R-:W-:-:S09]  /*0070*/  UISETP.NE.AND UP0, UPT, UR5, URZ, UPT ;  /* 0x000000ff0500728c */ /* 0x001fd2000bf05270 */
[----:B-1----:R-:W-:Y:S05]  /*0080*/  BRA.U UP0, `(.L_x_0) ;  /* 0x0000000100307547 */ /* 0x002fea000b800000 */
[----:B------:R-:W0:Y:S02]  /*0090*/  LDCU.64 UR4, c[0x0][0x398] ;  /* 0x00007300ff0477ac */ /* 0x000e240008000a00 */
[----:B0-----:R-:W-:-:S04]  /*00a0*/  ISETP.NE.U32.AND P0, PT, RZ, UR4, PT ;  /* 0x00000004ff007c0c */ /* 0x001fc8000bf05070 */
[----:B------:R-:W-:Y:S01]  /*00b0*/  ISETP.NE.AND.EX P0, PT, RZ, UR5, PT, P0 ;  /* 0x00000005ff007c0c */ /* 0x000fe2000bf05300 */
[----:B------:R-:W0:-:S12]  /*00c0*/  LDCU.64 UR4, c[0x0][0x3a0] ;  /* 0x00007400ff0477ac */ /* 0x000e180008000a00 */
[----:B------:R-:W1:Y:S02]  /*00d0*/  @P0 LDC.64 R2, c[0x0][0x398] ;  /* 0x0000e600ff020b82 */ /* 0x000e640000000a00 */
[----:B-1----:R1:W-:Y:S01]  /*00e0*/  @P0 STG.E desc[UR8][R2.64], RZ ;  /* 0x000000ff02000986 */ /* 0x0023e2000c101908 */
[----:B0-----:R-:W-:-:S04]  /*00f0*/  ISETP.NE.U32.AND P0, PT, RZ, UR4, PT ;  /* 0x00000004ff007c0c */ /* 0x001fc8000bf05070 */
[----:B------:R-:W-:-:S13]  /*0100*/  ISETP.NE.AND.EX P0, PT, RZ, UR5, PT, P0 ;  /* 0x00000005ff007c0c */ /* 0x000fda000bf05300 */
[----:B-1----:R-:W-:Y:S05]  /*0110*/  @!P0 EXIT ;  /* 0x000000000000894d */ /* 0x002fea0003800000 */
[----:B------:R-:W0:Y:S02]  /*0120*/  LDC.64 R2, c[0x0][0x3a0] ;  /* 0x0000e800ff027b82 */ /* 0x000e240000000a00 */
[----:B0-----:R-:W-:Y:S01]  /*0130*/  STG.E desc[UR8][R2.64], RZ ;  /* 0x000000ff02007986 */ /* 0x001fe2000c101908 */
[----:B------:R-:W-:Y:S05]  /*0140*/  EXIT ;  /* 0x000000000000794d */ /* 0x000fea0003800000 */
.L_x_0:
[----:B------:R-:W0:Y:S02]  /*0150*/  LDC.64 R2, c[0x0][0x380] ;  /* 0x0000e000ff027b82 */ /* 0x000e240000000a00 */
[----:B0-----:R-:W2:Y:S06]  /*0160*/  LDG.E R2, desc[UR8][R2.64] ;  /* 0x0000000802027981 */ /* 0x001eac000c1e1900 */
[----:B------:R-:W2:Y:S01]  /*0170*/  LDC.64 R4, c[0x0][0x390] ;  /* 0x0000e400ff047b82 */ /* 0x000ea20000000a00 */
[----:B------:R-:W-:Y:S01]  /*0180*/  UISETP.NE.AND UP0, UPT, UR5, 0x1, UPT ;  /* 0x000000010500788c */ /* 0x000fe2000bf05270 */
[----:B------:R-:W-:-:S06]  /*0190*/  HFMA2 R9, -RZ, RZ, 0, 5.9604644775390625e-08 ;  /* 0x00000001ff097431 */ /* 0x000fcc00000001ff */
[----:B------:R-:W0:Y:S01]  /*01a0*/  LDC.64 R6, c[0x0][0x398] ;  /* 0x0000e600ff067b82 */ /* 0x000e220000000a00 */
[----:B--2---:R1:W-:Y:S04]  /*01b0*/  STG.E desc[UR8][R4.64], R2 ;  /* 0x0000000204007986 */ /* 0x0043e8000c101908 */
[----:B0-----:R1:W-:Y:S01]  /*01c0*/  STG.E desc[UR8][R6.64], RZ ;  /* 0x000000ff06007986 */ /* 0x0013e2000c101908 */
[----:B------:R-:W-:Y:S05]  /*01d0*/  BRA.U !UP0, `(.L_x_1) ;  /* 0x0000000d08287547 */ /* 0x000fea000b800000 */
[----:B------:R-:W-:Y:S01]  /*01e0*/  UIADD3 UR4, UPT, UPT, UR5, -0x1, URZ ;  /* 0xffffffff05047890 */ /* 0x000fe2000fffe0ff */
[----:B------:R-:W-:Y:S01]  /*01f0*/  IMAD.MOV.U32 R0, RZ, RZ, RZ ;  /* 0x000000ffff007224 */ /* 0x000fe200078e00ff */
[----:B------:R-:W-:Y:S01]  /*0200*/  UIADD3 UR5, UPT, UPT, UR5, -0x2, URZ ;  /* 0xfffffffe05057890 */ /* 0x000fe2000fffe0ff */
[----:B------:R-:W-:Y:S01]  /*0210*/  MOV R3, 0x1 ;  /* 0x0000000100037802 */ /* 0x000fe20000000f00 */
[----:B------:R-:W-:Y:S02]  /*0220*/  ULOP3.LUT UR6, UR4, 0x7, URZ, 0xc0, !UPT ;  /* 0x0000000704067892 */ /* 0x000fe4000f8ec0ff */
[----:B------:R-:W-:-:S09]  /*0230*/  UISETP.GE.U32.AND UP0, UPT, UR5, 0x7, UPT ;  /* 0x000000070500788c */ /* 0x000fd2000bf06070 */
[----:B------:R-:W-:Y:S05]  /*0240*/  BRA.U !UP0, `(.L_x_2) ;  /* 0x00000005088c7547 */ /* 0x000fea000b800000 */
[----:B-1----:R-:W0:Y:S01]  /*0250*/  LDC.64 R4, c[0x0][0x380] ;  /* 0x0000e000ff047b82 */ /* 0x002e220000000a00 */
[----:B------:R-:W-:Y:S01]  /*0260*/  IMAD.MOV.U32 R0, RZ, RZ, RZ ;  /* 0x000000ffff007224 */ /* 0x000fe200078e00ff */
[----:B------:R-:W-:Y:S01]  /*0270*/  MOV R3, 0x1 ;  /* 0x0000000100037802 */ /* 0x000fe20000000f00 */
[----:B------:R-:W-:-:S05]  /*0280*/  ULOP3.LUT UR5, UR4, 0xfffffff8, URZ, 0xc0, !UPT ;  /* 0xfffffff804057892 */ /* 0x000fca000f8ec0ff */
[----:B------:R-:W1:Y:S08]  /*0290*/  LDC.64 R6, c[0x0][0x390] ;  /* 0x0000e400ff067b82 */ /* 0x000e700000000a00 */
[----:B------:R-:W2:Y:S02]  /*02a0*/  LDC.64 R8, c[0x0][0x398] ;  /* 0x0000e600ff087b82 */ /* 0x000ea40000000a00 */
.L_x_4:
[----:B0-----:R-:W-:Y:S01]  /*02b0*/  IMAD.WIDE.U32 R10, R3, 0x4, R4 ;  /* 0x00000004030a7825 */ /* 0x001fe200078e0004 */
[----:B------:R-:W0:Y:S04]  /*02c0*/  LDC.64 R12, c[0x0][0x390] ;  /* 0x0000e400ff0c7b82 */ /* 0x000e280000000a00 */
[----:B------:R-:W3:Y:S04]  /*02d0*/  LDG.E R23, desc[UR8][R10.64] ;  /* 0x000000080a177981 */ /* 0x000ee8000c1e1900 */
[----:B------:R-:W4:Y:S08]  /*02e0*/  LDC.64 R14, c[0x0][0x398] ;  /* 0x0000e600ff0e7b82 */ /* 0x000f300000000a00 */
[----:B------:R-:W5:Y:S08]  /*02f0*/  LDC.64 R16, c[0x0][0x390] ;  /* 0x0000e400ff107b82 */ /* 0x000f700000000a00 */
[----:B------:R-:W1:Y:S01]  /*0300*/  LDC.64 R18, c[0x0][0x398] ;  /* 0x0000e600ff127b82 */ /* 0x000e620000000a00 */
[----:B---3--:R-:W-:-:S13]  /*0310*/  ISETP.NE.AND P0, PT, R23, R2, PT ;  /* 0x000000021700720c */ /* 0x008fda0003f05270 */
[----:B------:R-:W-:-:S04]  /*0320*/  @P0 VIADD R0, R0, 0x1 ;  /* 0x0000000100000836 */ /* 0x000fc80000000000 */
[----:B0-----:R-:W-:-:S04]  /*0330*/  @P0 IMAD.WIDE.U32 R12, R0, 0x4, R12 ;  /* 0x00000004000c0825 */ /* 0x001fc800078e000c */
[----:B----4-:R-:W-:Y:S01]  /*0340*/  @P0 IMAD.WIDE.U32 R14, R0, 0x4, R14 ;  /* 0x00000004000e0825 */ /* 0x010fe200078e000e */
[----:B------:R0:W-:Y:S04]  /*0350*/  @P0 STG.E desc[UR8][R12.64], R23 ;  /* 0x000000170c000986 */ /* 0x0001e8000c101908 */
[----:B------:R3:W-:Y:S04]  /*0360*/  @P0 STG.E desc[UR8][R14.64], R3 ;  /* 0x000000030e000986 */ /* 0x0007e8000c101908 */
[----:B------:R-:W4:Y:S01]  /*0370*/  LDG.E R25, desc[UR8][R10.64+0x4] ;  /* 0x000004080a197981 */ /* 0x000f22000c1e1900 */
[----:B------:R-:W-:Y:S01]  /*0380*/  @P0 MOV R2, R23 ;  /* 0x0000001700020202 */ /* 0x000fe20000000f00 */
[----:B0-----:R-:W0:Y:S08]  /*0390*/  LDC.64 R12, c[0x0][0x390] ;  /* 0x0000e400ff0c7b82 */ /* 0x001e300000000a00 */
[----:B---3--:R-:W3:Y:S01]  /*03a0*/  LDC.64 R14, c[0x0][0x398] ;  /* 0x0000e600ff0e7b82 */ /* 0x008ee20000000a00 */
[----:B----4-:R-:W-:-:S13]  /*03b0*/  ISETP.NE.AND P0, PT, R25, R2, PT ;  /* 0x000000021900720c */ /* 0x010fda0003f05270 */
[----:B------:R-:W-:Y:S01]  /*03c0*/  @P0 VIADD R0, R0, 0x1 ;  /* 0x0000000100000836 */ /* 0x000fe20000000000 */
[----:B------:R-:W-:-:S03]  /*03d0*/  @P0 IADD3 R21, PT, PT, R3, 0x1, RZ ;  /* 0x0000000103150810 */ /* 0x000fc60007ffe0ff */
[----:B-----5:R-:W-:-:S04]  /*03e0*/  @P0 IMAD.WIDE.U32 R16, R0, 0x4, R16 ;  /* 0x0000000400100825 */ /* 0x020fc800078e0010 */
[----:B-1----:R-:W-:Y:S01]  /*03f0*/  @P0 IMAD.WIDE.U32 R18, R0, 0x4, R18 ;  /* 0x0000000400120825 */ /* 0x002fe200078e0012 */
[----:B------:R1:W-:Y:S04]  /*0400*/  @P0 STG.E desc[UR8][R16.64], R25 ;  /* 0x0000001910000986 */ /* 0x0003e8000c101908 */
[----:B------:R4:W-:Y:S04]  /*0410*/  @P0 STG.E desc[UR8][R18.64], R21 ;  /* 0x0000001512000986 */ /* 0x0009e8000c101908 */
[----:B------:R-:W5:Y:S01]  /*0420*/  LDG.E R27, desc[UR8][R10.64+0x8] ;  /* 0x000008080a1b7981 */ /* 0x000f62000c1e1900 */
[----:B------:R-:W-:Y:S01]  /*0430*/  @P0 IMAD.MOV.U32 R2, RZ, RZ, R25 ;  /* 0x000000ffff020224 */ /* 0x000fe200078e0019 */
[----:B-1----:R-:W1:Y:S08]  /*0440*/  LDC.64 R16, c[0x0][0x390] ;  /* 0x0000e400ff107b82 */ /* 0x002e700000000a00 */
[----:B----4-:R-:W4:Y:S01]  /*0450*/  LDC.64 R18, c[0x0][0x398] ;  /* 0x0000e600ff127b82 */ /* 0x010f220000000a00 */
[----:B-----5:R-:W-:-:S13]  /*0460*/  ISETP.NE.AND P0, PT, R27, R2, PT ;  /* 0x000000021b00720c */ /* 0x020fda0003f05270 */
[----:B------:R-:W-:Y:S01]  /*0470*/  @P0 IADD3 R0, PT, PT, R0, 0x1, RZ ;  /* 0x0000000100000810 */ /* 0x000fe20007ffe0ff */
[----:B------:R-:W-:-:S04]  /*0480*/  @P0 VIADD R23, R3, 0x2 ;  /* 0x0000000203170836 */ /* 0x000fc80000000000 */
[----:B0-----:R-:W-:-:S04]  /*0490*/  @P0 IMAD.WIDE.U32 R12, R0, 0x4, R12 ;  /* 0x00000004000c0825 */ /* 0x001fc800078e000c */
[----:B---3--:R-:W-:Y:S01]  /*04a0*/  @P0 IMAD.WIDE.U32 R14, R0, 0x4, R14 ;  /* 0x00000004000e0825 */ /* 0x008fe200078e000e */
[----:B------:R0:W-:Y:S04]  /*04b0*/  @P0 STG.E desc[UR8][R12.64], R27 ;  /* 0x0000001b0c000986 */ /* 0x0001e8000c101908 */
[----:B------:R3:W-:Y:S04]  /*04c0*/  @P0 STG.E desc[UR8][R14.64], R23 ;  /* 0x000000170e000986 */ /* 0x0007e8000c101908 */
[----:B------:R-:W5:Y:S01]  /*04d0*/  LDG.E R25, desc[UR8][R10.64+0xc] ;  /* 0x00000c080a197981 */ /* 0x000f62000c1e1900 */
[----:B------:R-:W-:Y:S01]  /*04e0*/  @P0 MOV R2, R27 ;  /* 0x0000001b00020202 */ /* 0x000fe20000000f00 */
[----:B0-----:R-:W0:Y:S08]  /*04f0*/  LDC.64 R12, c[0x0][0x390] ;  /* 0x0000e400ff0c7b82 */ /* 0x001e300000000a00 */
[----:B---3--:R-:W3:Y:S01]  /*0500*/  LDC.64 R14, c[0x0][0x398] ;  /* 0x0000e600ff0e7b82 */ /* 0x008ee20000000a00 */
[----:B-----5:R-:W-:-:S13]  /*0510*/  ISETP.NE.AND P0, PT, R25, R2, PT ;  /* 0x000000021900720c */ /* 0x020fda0003f05270 */
[----:B------:R-:W-:Y:S01]  /*0520*/  @P0 VIADD R0, R0, 0x1 ;  /* 0x0000000100000836 */ /* 0x000fe20000000000 */
[----:B------:R-:W-:-:S03]  /*0530*/  @P0 IADD3 R21, PT, PT, R3, 0x3, RZ ;  /* 0x0000000303150810 */ /* 0x000fc60007ffe0ff */
[----:B-1----:R-:W-:-:S04]  /*0540*/  @P0 IMAD.WIDE.U32 R16, R0, 0x4, R16 ;  /* 0x0000000400100825 */ /* 0x002fc800078e0010 */
[----:B----4-:R-:W-:Y:S01]  /*0550*/  @P0 IMAD.WIDE.U32 R18, R0, 0x4, R18 ;  /* 0x0000000400120825 */ /* 0x010fe200078e0012 */
[----:B------:R1:W-:Y:S04]  /*0560*/  @P0 STG.E desc[UR8][R16.64], R25 ;  /* 0x0000001910000986 */ /* 0x0003e8000c101908 */
[----:B------:R4:W-:Y:S04]  /*0570*/  @P0 STG.E desc[UR8][R18.64], R21 ;  /* 0x0000001512000986 */ /* 0x0009e8000c101908 */
[----:B------:R-:W5:Y:S01]  /*0580*/  LDG.E R27, desc[UR8][R10.64+0x10] ;  /* 0x000010080a1b7981 */ /* 0x000f62000c1e1900 */
[----:B------:R-:W-:Y:S01]  /*0590*/  @P0 MOV R2, R25 ;  /* 0x0000001900020202 */ /* 0x000fe20000000f00 */
[----:B-1----:R-:W1:Y:S08]  /*05a0*/  LDC.64 R16, c[0x0][0x390] ;  /* 0x0000e400ff107b82 */ /* 0x002e700000000a00 */
[----:B----4-:R-:W4:Y:S01]  /*05b0*/  LDC.64 R18, c[0x0][0x398] ;  /* 0x0000e600ff127b82 */ /* 0x010f220000000a00 */
[----:B-----5:R-:W-:-:S13]  /*05c0*/  ISETP.NE.AND P0, PT, R27, R2, PT ;  /* 0x000000021b00720c */ /* 0x020fda0003f05270 */
[----:B------:R-:W-:Y:S01]  /*05d0*/  @P0 VIADD R0, R0, 0x1 ;  /* 0x0000000100000836 */ /* 0x000fe20000000000 */
[----:B------:R-:W-:-:S03]  /*05e0*/  @P0 IADD3 R23, PT, PT, R3, 0x4, RZ ;  /* 0x0000000403170810 */ /* 0x000fc60007ffe0ff */
        /* <DEDUP_REMOVED lines=16> */
[----:B------:R-:W-:-:S04]  /*06f0*/  @P0 MOV R2, R25 ;  /* 0x0000001900020202 */ /* 0x000fc80000000f00 */
[----:B-----5:R-:W-:-:S13]  /*0700*/  ISETP.NE.AND P0, PT, R27, R2, PT ;  /* 0x000000021b00720c */ /* 0x020fda0003f05270 */
[----:B------:R-:W-:Y:S01]  /*0710*/  @P0 VIADD R0, R0, 0x1 ;  /* 0x0000000100000836 */ /* 0x000fe20000000000 */
[----:B------:R-:W-:-:S03]  /*0720*/  @P0 IADD3 R23, PT, PT, R3, 0x6, RZ ;  /* 0x0000000603170810 */ /* 0x000fc60007ffe0ff */
[----:B0-----:R-:W-:-:S04]  /*0730*/  @P0 IMAD.WIDE.U32 R12, R0, 0x4, R12 ;  /* 0x00000004000c0825 */ /* 0x001fc800078e000c */
[----:B---3--:R-:W-:Y:S01]  /*0740*/  @P0 IMAD.WIDE.U32 R14, R0, 0x4, R14 ;  /* 0x00000004000e0825 */ /* 0x008fe200078e000e */
[----:B------:R4:W-:Y:S04]  /*0750*/  @P0 STG.E desc[UR8][R12.64], R27 ;  /* 0x0000001b0c000986 */ /* 0x0009e8000c101908 */
[----:B------:R4:W-:Y:S04]  /*0760*/  @P0 STG.E desc[UR8][R14.64], R23 ;  /* 0x000000170e000986 */ /* 0x0009e8000c101908 */
[----:B-1----:R-:W3:Y:S01]  /*0770*/  LDG.E R17, desc[UR8][R10.64+0x1c] ;  /* 0x00001c080a117981 */ /* 0x002ee2000c1e1900 */
[----:B------:R-:W-:Y:S01]  /*0780*/  @P0 MOV R2, R27 ;  /* 0x0000001b00020202 */ /* 0x000fe20000000f00 */
[----:B------:R-:W-:-:S05]  /*0790*/  VIADD R16, R3, 0x7 ;  /* 0x0000000703107836 */ /* 0x000fca0000000000 */
[----:B------:R-:W-:Y:S02]  /*07a0*/  ISETP.NE.AND P1, PT, R16, UR5, PT ;  /* 0x0000000510007c0c */ /* 0x000fe4000bf25270 */
[----:B------:R-:W-:Y:S02]  /*07b0*/  IADD3 R16, PT, PT, R3, 0x8, RZ ;  /* 0x0000000803107810 */ /* 0x000fe40007ffe0ff */
[----:B---3--:R-:W-:-:S13]  /*07c0*/  ISETP.NE.AND P0, PT, R17, R2, PT ;  /* 0x000000021100720c */ /* 0x008fda0003f05270 */
[----:B----4-:R-:W-:Y:S05]  /*07d0*/  @!P0 BRA `(.L_x_3) ;  /* 0x00000000001c8947 */ /* 0x010fea0003800000 */
[----:B------:R-:W-:Y:S01]  /*07e0*/  IADD3 R0, PT, PT, R0, 0x1, RZ ;  /* 0x0000000100007810 */ /* 0x000fe20007ffe0ff */
[----:B------:R-:W-:Y:S01]  /*07f0*/  VIADD R3, R3, 0x7 ;  /* 0x0000000703037836 */ /* 0x000fe20000000000 */
[----:B------:R-:W-:-:S03]  /*0800*/  MOV R2, R17 ;  /* 0x0000001100027202 */ /* 0x000fc60000000f00 */
[----:B------:R-:W-:-:S04]  /*0810*/  IMAD.WIDE.U32 R10, R0, 0x4, R6 ;  /* 0x00000004000a7825 */ /* 0x000fc800078e0006 */
[----:B--2---:R-:W-:Y:S01]  /*0820*/  IMAD.WIDE.U32 R12, R0, 0x4, R8 ;  /* 0x00000004000c7825 */ /* 0x004fe200078e0008 */
[----:B------:R0:W-:Y:S04]  /*0830*/  STG.E desc[UR8][R10.64], R17 ;  /* 0x000000110a007986 */ /* 0x0001e8000c101908 */
[----:B------:R0:W-:Y:S02]  /*0840*/  STG.E desc[UR8][R12.64], R3 ;  /* 0x000000030c007986 */ /* 0x0001e4000c101908 */
.L_x_3:
[----:B0-----:R-:W-:Y:S01]  /*0850*/  MOV R3, R16 ;  /* 0x0000001000037202 */ /* 0x001fe20000000f00 */
[----:B------:R-:W-:Y:S06]  /*0860*/  @P1 BRA `(.L_x_4) ;  /* 0xfffffff800901947 */ /* 0x000fec000383ffff */
[----:B------:R-:W-:-:S07]  /*0870*/  IMAD.MOV.U32 R3, RZ, RZ, R16 ;  /* 0x000000ffff037224 */ /* 0x000fce00078e0010 */
.L_x_2:
[----:B------:R-:W-:-:S09]  /*0880*/  UISETP.NE.AND UP0, UPT, UR6, URZ, UPT ;  /* 0x000000ff0600728c */ /* 0x000fd2000bf05270 */
[----:B------:R-:W-:Y:S05]  /*0890*/  BRA.U !UP0, `(.L_x_5) ;  /* 0x0000000508747547 */ /* 0x000fea000b800000 */
[----:B------:R-:W-:Y:S02]  /*08a0*/  UISETP.GE.U32.AND UP0, UPT, UR6, 0x4, UPT ;  /* 0x000000040600788c */ /* 0x000fe4000bf06070 */
[----:B------:R-:W-:-:S07]  /*08b0*/  ULOP3.LUT UR5, UR4, 0x3, URZ, 0xc0, !UPT ;  /* 0x0000000304057892 */ /* 0x000fce000f8ec0ff */
[----:B------:R-:W-:Y:S05]  /*08c0*/  BRA.U !UP0, `(.L_x_6) ;  /* 0x0000000108bc7547 */ /* 0x000fea000b800000 */
[----:B-1----:R-:W0:Y:S08]  /*08d0*/  LDC.64 R4, c[0x0][0x380] ;  /* 0x0000e000ff047b82 */ /* 0x002e300000000a00 */
[----:B------:R-:W1:Y:S08]  /*08e0*/  LDC.64 R6, c[0x0][0x390] ;  /* 0x0000e400ff067b82 */ /* 0x000e700000000a00 */
[----:B--2---:R-:W2:Y:S01]  /*08f0*/  LDC.64 R8, c[0x0][0x398] ;  /* 0x0000e600ff087b82 */ /* 0x004ea20000000a00 */
[----:B0-----:R-:W-:-:S07]  /*0900*/  IMAD.WIDE.U32 R4, R3, 0x4, R4 ;  /* 0x0000000403047825 */ /* 0x001fce00078e0004 */
[----:B------:R-:W0:Y:S01]  /*0910*/  LDC.64 R10, c[0x0][0x390] ;  /* 0x0000e400ff0a7b82 */ /* 0x000e220000000a00 */
[----:B------:R-:W3:Y:S07]  /*0920*/  LDG.E R17, desc[UR8][R4.64] ;  /* 0x0000000804117981 */ /* 0x000eee000c1e1900 */
[----:B------:R-:W4:Y:S01]  /*0930*/  LDC.64 R12, c[0x0][0x398] ;  /* 0x0000e600ff0c7b82 */ /* 0x000f220000000a00 */
[----:B---3--:R-:W-:-:S13]  /*0940*/  ISETP.NE.AND P0, PT, R17, R2, PT ;  /* 0x000000021100720c */ /* 0x008fda0003f05270 */
[----:B------:R-:W-:-:S05]  /*0950*/  @P0 IADD3 R0, PT, PT, R0, 0x1, RZ ;  /* 0x0000000100000810 */ /* 0x000fca0007ffe0ff */
[----:B-1----:R-:W-:-:S04]  /*0960*/  @P0 IMAD.WIDE.U32 R6, R0, 0x4, R6 ;  /* 0x0000000400060825 */ /* 0x002fc800078e0006 */
[----:B--2---:R-:W-:Y:S01]  /*0970*/  @P0 IMAD.WIDE.U32 R8, R0, 0x4, R8 ;  /* 0x0000000400080825 */ /* 0x004fe200078e0008 */
[----:B------:R1:W-:Y:S04]  /*0980*/  @P0 STG.E desc[UR8][R6.64], R17 ;  /* 0x0000001106000986 */ /* 0x0003e8000c101908 */
[----:B------:R2:W-:Y:S04]  /*0990*/  @P0 STG.E desc[UR8][R8.64], R3 ;  /* 0x0000000308000986 */ /* 0x0005e8000c101908 */
[----:B------:R-:W3:Y:S01]  /*09a0*/  LDG.E R19, desc[UR8][R4.64+0x4] ;  /* 0x0000040804137981 */ /* 0x000ee2000c1e1900 */
[----:B------:R-:W-:Y:S01]  /*09b0*/  @P0 MOV R2, R17 ;  /* 0x0000001100020202 */ /* 0x000fe20000000f00 */
[----:B-1----:R-:W1:Y:S08]  /*09c0*/  LDC.64 R6, c[0x0][0x390] ;  /* 0x0000e400ff067b82 */ /* 0x002e700000000a00 */
[----:B--2---:R-:W2:Y:S01]  /*09d0*/  LDC.64 R8, c[0x0][0x398] ;  /* 0x0000e600ff087b82 */ /* 0x004ea20000000a00 */
[----:B---3--:R-:W-:-:S13]  /*09e0*/  ISETP.NE.AND P0, PT, R19, R2, PT ;  /* 0x000000021300720c */ /* 0x008fda0003f05270 */
[----:B------:R-:W-:Y:S01]  /*09f0*/  @P0 VIADD R0, R0, 0x1 ;  /* 0x0000000100000836 */ /* 0x000fe20000000000 */
[----:B------:R-:W-:-:S03]  /*0a00*/  @P0 IADD3 R15, PT, PT, R3, 0x1, RZ ;  /* 0x00000001030f0810 */ /* 0x000fc60007ffe0ff */
[----:B0-----:R-:W-:-:S04]  /*0a10*/  @P0 IMAD.WIDE.U32 R10, R0, 0x4, R10 ;  /* 0x00000004000a0825 */ /* 0x001fc800078e000a */
[----:B----4-:R-:W-:Y:S01]  /*0a20*/  @P0 IMAD.WIDE.U32 R12, R0, 0x4, R12 ;  /* 0x00000004000c0825 */ /* 0x010fe200078e000c */
[----:B------:R0:W-:Y:S04]  /*0a30*/  @P0 STG.E desc[UR8][R10.64], R19 ;  /* 0x000000130a000986 */ /* 0x0001e8000c101908 */
[----:B------:R3:W-:Y:S04]  /*0a40*/  @P0 STG.E desc[UR8][R12.64], R15 ;  /* 0x0000000f0c000986 */ /* 0x0007e8000c101908 */
[----:B------:R-:W4:Y:S01]  /*0a50*/  LDG.E R21, desc[UR8][R4.64+0x8] ;  /* 0x0000080804157981 */ /* 0x000f22000c1e1900 */
[----:B------:R-:W-:-:S04]  /*0a60*/  @P0 MOV R2, R19 ;  /* 0x0000001300020202 */ /* 0x000fc80000000f00 */
[----:B----4-:R-:W-:-:S13]  /*0a70*/  ISETP.NE.AND P0, PT, R21, R2, PT ;  /* 0x000000021500720c */ /* 0x010fda0003f05270 */
[----:B------:R-:W-:Y:S01]  /*0a80*/  @P0 VIADD R0, R0, 0x1 ;  /* 0x0000000100000836 */ /* 0x000fe20000000000 */
[----:B------:R-:W-:-:S03]  /*0a90*/  @P0 IADD3 R17, PT, PT, R3, 0x2, RZ ;  /* 0x0000000203110810 */ /* 0x000fc60007ffe0ff */
[----:B-1----:R-:W-:-:S04]  /*0aa0*/  @P0 IMAD.WIDE.U32 R6, R0, 0x4, R6 ;  /* 0x0000000400060825 */ /* 0x002fc800078e0006 */
[----:B--2---:R-:W-:Y:S01]  /*0ab0*/  @P0 IMAD.WIDE.U32 R8, R0, 0x4, R8 ;  /* 0x0000000400080825 */ /* 0x004fe200078e0008 */
[----:B------:R3:W-:Y:S04]  /*0ac0*/  @P0 STG.E desc[UR8][R6.64], R21 ;  /* 0x0000001506000986 */ /* 0x0007e8000c101908 */
[----:B------:R3:W-:Y:S04]  /*0ad0*/  @P0 STG.E desc[UR8][R8.64], R17 ;  /* 0x0000001108000986 */ /* 0x0007e8000c101908 */
[----:B0-----:R-:W2:Y:S01]  /*0ae0*/  LDG.E R11, desc[UR8][R4.64+0xc] ;  /* 0x00000c08040b7981 */ /* 0x001ea2000c1e1900 */
[----:B------:R-:W-:-:S04]  /*0af0*/  @P0 MOV R2, R21 ;  /* 0x0000001500020202 */ /* 0x000fc80000000f00 */
[----:B--2---:R-:W-:-:S13]  /*0b00*/  ISETP.NE.AND P0, PT, R11, R2, PT ;  /* 0x000000020b00720c */ /* 0x004fda0003f05270 */
[----:B---3--:R-:W-:Y:S05]  /*0b10*/  @!P0 BRA `(.L_x_7) ;  /* 0x0000000000248947 */ /* 0x008fea0003800000 */
[----:B------:R-:W0:Y:S01]  /*0b20*/  LDC.64 R4, c[0x0][0x390] ;  /* 0x0000e400ff047b82 */ /* 0x000e220000000a00 */
[----:B------:R-:W-:Y:S01]  /*0b30*/  VIADD R0, R0, 0x1 ;  /* 0x0000000100007836 */ /* 0x000fe20000000000 */
[----:B------:R-:W-:Y:S02]  /*0b40*/  IADD3 R9, PT, PT, R3, 0x3, RZ ;  /* 0x0000000303097810 */ /* 0x000fe40007ffe0ff */
[----:B------:R-:W-:-:S04]  /*0b50*/  MOV R2, R11 ;  /* 0x0000000b00027202 */ /* 0x000fc80000000f00 */
[----:B------:R-:W1:Y:S01]  /*0b60*/  LDC.64 R6, c[0x0][0x398] ;  /* 0x0000e600ff067b82 */ /* 0x000e620000000a00 */
[----:B0-----:R-:W-:-:S05]  /*0b70*/  IMAD.WIDE.U32 R4, R0, 0x4, R4 ;  /* 0x0000000400047825 */ /* 0x001fca00078e0004 */
[----:B------:R0:W-:Y:S01]  /*0b80*/  STG.E desc[UR8][R4.64], R11 ;  /* 0x0000000b04007986 */ /* 0x0001e2000c101908 */
[----:B-1----:R-:W-:-:S05]  /*0b90*/  IMAD.WIDE.U32 R6, R0, 0x4, R6 ;  /* 0x0000000400067825 */ /* 0x002fca00078e0006 */
[----:B------:R0:W-:Y:S02]  /*0ba0*/  STG.E desc[UR8][R6.64], R9 ;  /* 0x0000000906007986 */ /* 0x0001e4000c101908 */
.L_x_7:
[----:B------:R-:W-:-:S07]  /*0bb0*/  VIADD R3, R3, 0x4 ;  /* 0x0000000403037836 */ /* 0x000fce0000000000 */
.L_x_6:
[----:B------:R-:W-:-:S09]  /*0bc0*/  UISETP.NE.AND UP0, UPT, UR5, URZ, UPT ;  /* 0x000000ff0500728c */ /* 0x000fd2000bf05270 */
[----:B------:R-:W-:Y:S05]  /*0bd0*/  BRA.U !UP0, `(.L_x_5) ;  /* 0x0000000108a47547 */ /* 0x000fea000b800000 */
[----:B------:R-:W-:-:S09]  /*0be0*/  UISETP.NE.AND UP0, UPT, UR5, 0x1, UPT ;  /* 0x000000010500788c */ /* 0x000fd2000bf05270 */
[----:B------:R-:W-:Y:S05]  /*0bf0*/  BRA.U !UP0, `(.L_x_8) ;  /* 0x0000000108647547 */ /* 0x000fea000b800000 */
[----:B01----:R-:W0:Y:S08]  /*0c00*/  LDC.64 R4, c[0x0][0x380] ;  /* 0x0000e000ff047b82 */ /* 0x003e300000000a00 */
[----:B------:R-:W1:Y:S08]  /*0c10*/  LDC.64 R6, c[0x0][0x390] ;  /* 0x0000e400ff067b82 */ /* 0x000e700000000a00 */
[----:B--2---:R-:W2:Y:S01]  /*0c20*/  LDC.64 R8, c[0x0][0x398] ;  /* 0x0000e600ff087b82 */ /* 0x004ea20000000a00 */
[----:B0-----:R-:W-:-:S05]  /*0c30*/  IMAD.WIDE.U32 R4, R3, 0x4, R4 ;  /* 0x0000000403047825 */ /* 0x001fca00078e0004 */
[----:B------:R-:W3:Y:S02]  /*0c40*/  LDG.E R11, desc[UR8][R4.64] ;  /* 0x00000008040b7981 */ /* 0x000ee4000c1e1900 */
[----:B---3--:R-:W-:-:S13]  /*0c50*/  ISETP.NE.AND P0, PT, R11, R2, PT ;  /* 0x000000020b00720c */ /* 0x008fda0003f05270 */
[----:B------:R-:W-:-:S05]  /*0c60*/  @P0 IADD3 R0, PT, PT, R0, 0x1, RZ ;  /* 0x0000000100000810 */ /* 0x000fca0007ffe0ff */
[----:B-1----:R-:W-:-:S04]  /*0c70*/  @P0 IMAD.WIDE.U32 R6, R0, 0x4, R6 ;  /* 0x0000000400060825 */ /* 0x002fc800078e0006 */
[----:B--2---:R-:W-:Y:S01]  /*0c80*/  @P0 IMAD.WIDE.U32 R8, R0, 0x4, R8 ;  /* 0x0000000400080825 */ /* 0x004fe200078e0008 */
[----:B------:R0:W-:Y:S04]  /*0c90*/  @P0 STG.E desc[UR8][R6.64], R11 ;  /* 0x0000000b06000986 */ /* 0x0001e8000c101908 */
[----:B------:R0:W-:Y:S04]  /*0ca0*/  @P0 STG.E desc[UR8][R8.64], R3 ;  /* 0x0000000308000986 */ /* 0x0001e8000c101908 */
[----:B------:R-:W2:Y:S01]  /*0cb0*/  LDG.E R13, desc[UR8][R4.64+0x4] ;  /* 0x00000408040d7981 */ /* 0x000ea2000c1e1900 */
[----:B------:R-:W-:-:S04]  /*0cc0*/  @P0 MOV R2, R11 ;  /* 0x0000000b00020202 */ /* 0x000fc80000000f00 */
[----:B--2---:R-:W-:-:S13]  /*0cd0*/  ISETP.NE.AND P0, PT, R13, R2, PT ;  /* 0x000000020d00720c */ /* 0x004fda0003f05270 */
[----:B0-----:R-:W-:Y:S05]  /*0ce0*/  @!P0 BRA `(.L_x_9) ;  /* 0x0000000000248947 */ /* 0x001fea0003800000 */
        /* <DEDUP_REMOVED lines=9> */
.L_x_9:
[----:B------:R-:W-:-:S07]  /*0d80*/  VIADD R3, R3, 0x2 ;  /* 0x0000000203037836 */ /* 0x000fce0000000000 */
.L_x_8:
[----:B------:R-:W-:-:S04]  /*0d90*/  ULOP3.LUT UR4, UR4, 0x1, URZ, 0xc0, !UPT ;  /* 0x0000000104047892 */ /* 0x000fc8000f8ec0ff */
[----:B------:R-:W-:-:S09]  /*0da0*/  UISETP.NE.U32.AND UP0, UPT, UR4, 0x1, UPT ;  /* 0x000000010400788c */ /* 0x000fd2000bf05070 */
[----:B------:R-:W-:Y:S05]  /*0db0*/  BRA.U UP0, `(.L_x_5) ;  /* 0x00000001002c7547 */ /* 0x000fea000b800000 */
[----:B01----:R-:W0:Y:S08]  /*0dc0*/  LDC.64 R4, c[0x0][0x380] ;  /* 0x0000e000ff047b82 */ /* 0x003e300000000a00 */
[----:B------:R-:W1:Y:S08]  /*0dd0*/  LDC.64 R6, c[0x0][0x390] ;  /* 0x0000e400ff067b82 */ /* 0x000e700000000a00 */
[----:B--2---:R-:W2:Y:S01]  /*0de0*/  LDC.64 R8, c[0x0][0x398] ;  /* 0x0000e600ff087b82 */ /* 0x004ea20000000a00 */
[----:B0-----:R-:W-:-:S06]  /*0df0*/  IMAD.WIDE.U32 R4, R3, 0x4, R4 ;  /* 0x0000000403047825 */ /* 0x001fcc00078e0004 */
[----:B------:R-:W3:Y:S02]  /*0e00*/  LDG.E R5, desc[UR8][R4.64] ;  /* 0x0000000804057981 */ /* 0x000ee4000c1e1900 */
[----:B---3--:R-:W-:-:S13]  /*0e10*/  ISETP.NE.AND P0, PT, R5, R2, PT ;  /* 0x000000020500720c */ /* 0x008fda0003f05270 */
[----:B------:R-:W-:-:S05]  /*0e20*/  @P0 IADD3 R0, PT, PT, R0, 0x1, RZ ;  /* 0x0000000100000810 */ /* 0x000fca0007ffe0ff */
[----:B-1----:R-:W-:-:S04]  /*0e30*/  @P0 IMAD.WIDE.U32 R6, R0, 0x4, R6 ;  /* 0x0000000400060825 */ /* 0x002fc800078e0006 */
[----:B--2---:R-:W-:Y:S01]  /*0e40*/  @P0 IMAD.WIDE.U32 R8, R0, 0x4, R8 ;  /* 0x0000000400080825 */ /* 0x004fe200078e0008 */
[----:B------:R3:W-:Y:S04]  /*0e50*/  @P0 STG.E desc[UR8][R6.64], R5 ;  /* 0x0000000506000986 */ /* 0x0007e8000c101908 */
[----:B------:R3:W-:Y:S02]  /*0e60*/  @P0 STG.E desc[UR8][R8.64], R3 ;  /* 0x0000000308000986 */ /* 0x0007e4000c101908 */
.L_x_5:
[----:B0-23--:R-:W-:-:S07]  /*0e70*/  IADD3 R9, PT, PT, R0, 0x1, RZ ;  /* 0x0000000100097810 */ /* 0x00dfce0007ffe0ff */
.L_x_1:
[----:B-1----:R-:W0:Y:S08]  /*0e80*/  LDC.64 R2, c[0x0][0x398] ;  /* 0x0000e600ff027b82 */ /* 0x002e300000000a00 */
[----:B------:R-:W1:Y:S08]  /*0e90*/  LDC R7, c[0x0][0x388] ;  /* 0x0000e200ff077b82 */ /* 0x000e700000000800 */
[----:B------:R-:W2:Y:S01]  /*0ea0*/  LDC.64 R4, c[0x0][0x3a0] ;  /* 0x0000e800ff047b82 */ /* 0x000ea20000000a00 */
[----:B0-----:R-:W-:-:S05]  /*0eb0*/  IMAD.WIDE.U32 R2, R9, 0x4, R2 ;  /* 0x0000000409027825 */ /* 0x001fca00078e0002 */
[----:B-1----:R-:W-:Y:S04]  /*0ec0*/  STG.E desc[UR8][R2.64], R7 ;  /* 0x0000000702007986 */ /* 0x002fe8000c101908 */
[----:B--2---:R-:W-:Y:S01]  /*0ed0*/  STG.E desc[UR8][R4.64], R9 ;  /* 0x0000000904007986 */ /* 0x004fe2000c101908 */
[----:B------:R-:W-:Y:S05]  /*0ee0*/  EXIT ;  /* 0x000000000000794d */ /* 0x000fea0003800000 */
.L_x_10:
[----:B------:R-:W-:-:S00]  /*0ef0*/  BRA `(.L_x_10) ;  /* 0xfffffffc00fc7947 */ /* 0x000fc0000383ffff */
[----:B------:R-:W-:-:S00]  /*0f00*/  NOP ;  /* 0x0000000000007918 */ /* 0x000fc00000000000 */
[----:B------:R-:W-:-:S00]  /*0f10*/  NOP ;  /* 0x0000000000007918 */ /* 0x000fc00000000000 */
[----:B------:R-:W-:-:S00]  /*0f20*/  NOP ;  /* 0x0000000000007918 */ /* 0x000fc00000000000 */
[----:B------:R-:W-:-:S00]  /*0f30*/  NOP ;  /* 0x0000000000007918 */ /* 0x000fc00000000000 */
[----:B------:R-:W-:-:S00]  /*0f40*/  NOP ;  /* 0x0000000000007918 */ /* 0x000fc00000000000 */
[----:B------:R-:W-:-:S00]  /*0f50*/  NOP ;  /* 0x0000000000007918 */ /* 0x000fc00000000000 */
[----:B------:R-:W-:-:S00]  /*0f60*/  NOP ;  /* 0x0000000000007918 */ /* 0x000fc00000000000 */
[----:B------:R-:W-:-:S00]  /*0f70*/  NOP ;  /* 0x0000000000007918 */ /* 0x000fc00000000000 */
.L_x_11:


//--------------------- .nv.shared.reserved.0     --------------------------
	.section	.nv.shared.reserved.0,"aw",@nobits
	.weak		__nv_reservedSMEM_offset_0_alias
	.size		__nv_reservedSMEM_offset_0_alias, 0, 64
	.other		__nv_reservedSMEM_offset_0_alias,@"STO_CUDA_RESERVED_SHARED STV_DEFAULT"
__nv_reservedSMEM_offset_0_alias:
	.zero		0
	.zero		64


//--------------------- .nv.constant0._Z23KBuildCompactSequentialPKjjPjS1_S1_ --------------------------
	.section	.nv.constant0._Z23KBuildCompactSequentialPKjjPjS1_S1_,"a",@progbits
	.sectionflags	@""
	.align	4
.nv.constant0._Z23KBuildCompactSequentialPKjjPjS1_S1_:
	.zero		936


//--------------------- SYMBOLS --------------------------

	.type		.nv.reservedSmem.offset0,@object
	.size		.nv.reservedSmem.offset0,0x4
